//
// Generated by NVIDIA NVVM Compiler
//
// Compiler Build ID: CL-36424714
// Cuda compilation tools, release 13.0, V13.0.88
// Based on NVVM 20.0.0
//

.version 9.0
.target sm_100
.address_size 64

	// .globl	_Z24unpack_data_dual_channelPKhPfS1_m

.visible .entry _Z24unpack_data_dual_channelPKhPfS1_m(
	.param .u64 .ptr .align 1 _Z24unpack_data_dual_channelPKhPfS1_m_param_0,
	.param .u64 .ptr .align 1 _Z24unpack_data_dual_channelPKhPfS1_m_param_1,
	.param .u64 .ptr .align 1 _Z24unpack_data_dual_channelPKhPfS1_m_param_2,
	.param .u64 _Z24unpack_data_dual_channelPKhPfS1_m_param_3
)
{
	.reg .pred 	%p<4>;
	.reg .b16 	%rs<3>;
	.reg .b32 	%r<18>;
	.reg .b32 	%f<9>;
	.reg .b64 	%rd<15>;

	ld.param.u64 	%rd2, [_Z24unpack_data_dual_channelPKhPfS1_m_param_0];
	ld.param.u64 	%rd3, [_Z24unpack_data_dual_channelPKhPfS1_m_param_1];
	ld.param.u64 	%rd4, [_Z24unpack_data_dual_channelPKhPfS1_m_param_2];
	ld.param.u64 	%rd5, [_Z24unpack_data_dual_channelPKhPfS1_m_param_3];
	mov.u32 	%r1, %ctaid.x;
	mov.u32 	%r2, %ntid.x;
	mov.u32 	%r3, %tid.x;
	mad.lo.s32 	%r4, %r1, %r2, %r3;
	cvt.u64.u32 	%rd1, %r4;
	mul.lo.s32 	%r6, %r4, -1431655765;
	setp.gt.u32 	%p1, %r6, 1431655765;
	add.s64 	%rd7, %rd1, 2;
	setp.ge.u64 	%p2, %rd7, %rd5;
	or.pred  	%p3, %p1, %p2;
	@%p3 bra 	$L__BB0_2;
	cvt.u32.u64 	%r7, %rd1;
	cvta.to.global.u64 	%rd8, %rd2;
	cvta.to.global.u64 	%rd9, %rd3;
	cvta.to.global.u64 	%rd10, %rd4;
	add.s64 	%rd11, %rd8, %rd1;
	ld.global.u8 	%r8, [%rd11];
	ld.global.u8 	%rs1, [%rd11+1];
	ld.global.u8 	%rs2, [%rd11+2];
	mul.wide.u16 	%r9, %rs1, 256;
	and.b32  	%r10, %r9, 3840;
	or.b32  	%r11, %r10, %r8;
	mul.wide.u16 	%r12, %rs2, 256;
	cvt.u32.u16 	%r13, %rs1;
	or.b32  	%r14, %r12, %r13;
	shr.u32 	%r15, %r14, 4;
	cvt.rn.f32.u32 	%f1, %r11;
	fma.rn.f32 	%f2, %f1, 0f39800000, 0fBF000000;
	add.f32 	%f3, %f2, %f2;
	mul.f32 	%f4, %f3, 0f3ECCCCCD;
	mul.hi.u32 	%r16, %r7, -1431655765;
	shr.u32 	%r17, %r16, 1;
	mul.wide.u32 	%rd12, %r17, 4;
	add.s64 	%rd13, %rd9, %rd12;
	st.global.f32 	[%rd13], %f4;
	cvt.rn.f32.u32 	%f5, %r15;
	fma.rn.f32 	%f6, %f5, 0f39800000, 0fBF000000;
	add.f32 	%f7, %f6, %f6;
	mul.f32 	%f8, %f7, 0f3ECCCCCD;
	add.s64 	%rd14, %rd10, %rd12;
	st.global.f32 	[%rd14], %f8;
$L__BB0_2:
	ret;

}
	// .globl	_Z26unpack_data_single_channelPKhPfm
.visible .entry _Z26unpack_data_single_channelPKhPfm(
	.param .u64 .ptr .align 1 _Z26unpack_data_single_channelPKhPfm_param_0,
	.param .u64 .ptr .align 1 _Z26unpack_data_single_channelPKhPfm_param_1,
	.param .u64 _Z26unpack_data_single_channelPKhPfm_param_2
)
{
	.reg .pred 	%p<4>;
	.reg .b16 	%rs<3>;
	.reg .b32 	%r<18>;
	.reg .b32 	%f<9>;
	.reg .b64 	%rd<12>;

	ld.param.u64 	%rd2, [_Z26unpack_data_single_channelPKhPfm_param_0];
	ld.param.u64 	%rd3, [_Z26unpack_data_single_channelPKhPfm_param_1];
	ld.param.u64 	%rd4, [_Z26unpack_data_single_channelPKhPfm_param_2];
	mov.u32 	%r1, %ctaid.x;
	mov.u32 	%r2, %ntid.x;
	mov.u32 	%r3, %tid.x;
	mad.lo.s32 	%r4, %r1, %r2, %r3;
	cvt.u64.u32 	%rd1, %r4;
	mul.lo.s32 	%r6, %r4, -1431655765;
	setp.gt.u32 	%p1, %r6, 1431655765;
	add.s64 	%rd6, %rd1, 2;
	setp.ge.u64 	%p2, %rd6, %rd4;
	or.pred  	%p3, %p1, %p2;
	@%p3 bra 	$L__BB1_2;
	cvt.u32.u64 	%r7, %rd1;
	cvta.to.global.u64 	%rd7, %rd2;
	cvta.to.global.u64 	%rd8, %rd3;
	add.s64 	%rd9, %rd7, %rd1;
	ld.global.u8 	%r8, [%rd9];
	ld.global.u8 	%rs1, [%rd9+1];
	ld.global.u8 	%rs2, [%rd9+2];
	mul.wide.u16 	%r9, %rs1, 256;
	and.b32  	%r10, %r9, 3840;
	or.b32  	%r11, %r10, %r8;
	mul.wide.u16 	%r12, %rs2, 256;
	cvt.u32.u16 	%r13, %rs1;
	or.b32  	%r14, %r12, %r13;
	shr.u32 	%r15, %r14, 4;
	cvt.rn.f32.u32 	%f1, %r11;
	fma.rn.f32 	%f2, %f1, 0f39800000, 0fBF000000;
	add.f32 	%f3, %f2, %f2;
	mul.f32 	%f4, %f3, 0f3ECCCCCD;
	mul.hi.u32 	%r16, %r7, -1431655765;
	shr.u32 	%r17, %r16, 1;
	mul.wide.u32 	%rd10, %r17, 4;
	add.s64 	%rd11, %rd8, %rd10;
	st.global.f32 	[%rd11], %f4;
	cvt.rn.f32.u32 	%f5, %r15;
	fma.rn.f32 	%f6, %f5, 0f39800000, 0fBF000000;
	add.f32 	%f7, %f6, %f6;
	mul.f32 	%f8, %f7, 0f3ECCCCCD;
	st.global.f32 	[%rd11+4], %f8;
$L__BB1_2:
	ret;

}


// ===== COMPILED SASS (sm_100) =====

	.target	sm_100

	.elftype	@"ET_EXEC"


//--------------------- .note.nv.tkinfo           --------------------------
	.section	.note.nv.tkinfo,"",@"SHT_NOTE"
	.sectionflags	@"SHF_NOTE_NV_TKINFO"
	.tkinfo
        /*0018*/ 	.word	0x00000002
        /*0030*/ 	.string	""
        /*0030*/ 	.string	"ptxas"
        /*0030*/ 	.string	"Cuda compilation tools, release 13.0, V13.0.88"
        /*0030*/ 	.string	"Build cuda_13.0.r13.0/compiler.36424714_0"
        /*0030*/ 	.string	"-arch sm_100 -m 64 "



//--------------------- .note.nv.cuinfo           --------------------------
	.section	.note.nv.cuinfo,"",@"SHT_NOTE"
	.sectionflags	@"SHF_NOTE_NV_CUINFO"
        /*0018*/ 	.short	0x0002
        /*001a*/ 	.short	0x0064
        /*001c*/ 	.short	0x0082
	.zero		2


//--------------------- .nv.info                  --------------------------
	.section	.nv.info,"",@"SHT_CUDA_INFO"
	.align	4


	//----- nvinfo : EIATTR_REGCOUNT
	.align		4
        /*0000*/ 	.byte	0x04, 0x2f
        /*0002*/ 	.short	(.L_1 - .L_0)
	.align		4
.L_0:
        /*0004*/ 	.word	index@(_Z24unpack_data_dual_channelPKhPfS1_m)
        /*0008*/ 	.word	0x0000000e


	//----- nvinfo : EIATTR_FRAME_SIZE
	.align		4
.L_1:
        /*000c*/ 	.byte	0x04, 0x11
        /*000e*/ 	.short	(.L_3 - .L_2)
	.align		4
.L_2:
        /*0010*/ 	.word	index@(_Z24unpack_data_dual_channelPKhPfS1_m)
        /*0014*/ 	.word	0x00000000


	//----- nvinfo : EIATTR_REGCOUNT
	.align		4
.L_3:
        /*0018*/ 	.byte	0x04, 0x2f
        /*001a*/ 	.short	(.L_5 - .L_4)
	.align		4
.L_4:
        /*001c*/ 	.word	index@(_Z26unpack_data_single_channelPKhPfm)
        /*0020*/ 	.word	0x0000000c


	//----- nvinfo : EIATTR_FRAME_SIZE
	.align		4
.L_5:
        /*0024*/ 	.byte	0x04, 0x11
        /*0026*/ 	.short	(.L_7 - .L_6)
	.align		4
.L_6:
        /*0028*/ 	.word	index@(_Z26unpack_data_single_channelPKhPfm)
        /*002c*/ 	.word	0x00000000


	//----- nvinfo : EIATTR_MIN_STACK_SIZE
	.align		4
.L_7:
        /*0030*/ 	.byte	0x04, 0x12
        /*0032*/ 	.short	(.L_9 - .L_8)
	.align		4
.L_8:
        /*0034*/ 	.word	index@(_Z26unpack_data_single_channelPKhPfm)
        /*0038*/ 	.word	0x00000000


	//----- nvinfo : EIATTR_MIN_STACK_SIZE
	.align		4
.L_9:
        /*003c*/ 	.byte	0x04, 0x12
        /*003e*/ 	.short	(.L_11 - .L_10)
	.align		4
.L_10:
        /*0040*/ 	.word	index@(_Z24unpack_data_dual_channelPKhPfS1_m)
        /*0044*/ 	.word	0x00000000
.L_11:


//--------------------- .nv.compat                --------------------------
	.section	.nv.compat,"",@"SHT_CUDA_COMPAT_INFO"
	.align	4
        /*0000*/ 	.byte	0x02, 0x09, 0x00, 0x00, 0x02, 0x02, 0x01, 0x00, 0x02, 0x05, 0x05, 0x00, 0x03, 0x07, 0x01, 0x01
        /*0010*/ 	.byte	0x02, 0x03, 0x00, 0x00, 0x02, 0x06, 0x01, 0x00, 0x04, 0x0b, 0x08, 0x00, 0x09, 0x00, 0x00, 0x00
        /*0020*/ 	.byte	0x00, 0x00, 0x00, 0x00


//--------------------- .nv.info._Z26unpack_data_single_channelPKhPfm --------------------------
	.section	.nv.info._Z26unpack_data_single_channelPKhPfm,"",@"SHT_CUDA_INFO"
	.sectionflags	@""
	.align	4


	//----- nvinfo : EIATTR_CUDA_API_VERSION
	.align		4
        /*0000*/ 	.byte	0x04, 0x37
        /*0002*/ 	.short	(.L_13 - .L_12)
.L_12:
        /*0004*/ 	.word	0x00000082


	//----- nvinfo : EIATTR_KPARAM_INFO
	.align		4
.L_13:
        /*0008*/ 	.byte	0x04, 0x17
        /*000a*/ 	.short	(.L_15 - .L_14)
.L_14:
        /*000c*/ 	.word	0x00000000
        /*0010*/ 	.short	0x0002
        /*0012*/ 	.short	0x0010
        /*0014*/ 	.byte	0x00, 0xf0, 0x21, 0x00


	//----- nvinfo : EIATTR_KPARAM_INFO
	.align		4
.L_15:
        /*0018*/ 	.byte	0x04, 0x17
        /*001a*/ 	.short	(.L_17 - .L_16)
.L_16:
        /*001c*/ 	.word	0x00000000
        /*0020*/ 	.short	0x0001
        /*0022*/ 	.short	0x0008
        /*0024*/ 	.byte	0x00, 0xf5, 0x21, 0x00


	//----- nvinfo : EIATTR_KPARAM_INFO
	.align		4
.L_17:
        /*0028*/ 	.byte	0x04, 0x17
        /*002a*/ 	.short	(.L_19 - .L_18)
.L_18:
        /*002c*/ 	.word	0x00000000
        /*0030*/ 	.short	0x0000
        /*0032*/ 	.short	0x0000
        /*0034*/ 	.byte	0x00, 0xf5, 0x21, 0x00


	//----- nvinfo : EIATTR_SPARSE_MMA_MASK
	.align		4
.L_19:
        /*0038*/ 	.byte	0x03, 0x50
        /*003a*/ 	.short	0x0000


	//----- nvinfo : EIATTR_MAXREG_COUNT
	.align		4
        /*003c*/ 	.byte	0x03, 0x1b
        /*003e*/ 	.short	0x00ff


	//----- nvinfo : EIATTR_MERCURY_ISA_VERSION
	.align		4
        /*0040*/ 	.byte	0x03, 0x5f
        /*0042*/ 	.short	0x0101


	//----- nvinfo : EIATTR_VRC_CTA_INIT_COUNT
	.align		4
        /*0044*/ 	.byte	0x02, 0x4a
	.zero		1
	.zero		1


	//----- nvinfo : EIATTR_EXIT_INSTR_OFFSETS
	.align		4
        /*0048*/ 	.byte	0x04, 0x1c
        /*004a*/ 	.short	(.L_21 - .L_20)


	//   ....[0]....
.L_20:
        /*004c*/ 	.word	0x000000c0


	//   ....[1]....
        /*0050*/ 	.word	0x00000270


	//----- nvinfo : EIATTR_CBANK_PARAM_SIZE
	.align		4
.L_21:
        /*0054*/ 	.byte	0x03, 0x19
        /*0056*/ 	.short	0x0018


	//----- nvinfo : EIATTR_PARAM_CBANK
	.align		4
        /*0058*/ 	.byte	0x04, 0x0a
        /*005a*/ 	.short	(.L_23 - .L_22)
	.align		4
.L_22:
        /*005c*/ 	.word	index@(.nv.constant0._Z26unpack_data_single_channelPKhPfm)
        /*0060*/ 	.short	0x0380
        /*0062*/ 	.short	0x0018


	//----- nvinfo : EIATTR_SW_WAR
	.align		4
.L_23:
        /*0064*/ 	.byte	0x04, 0x36
        /*0066*/ 	.short	(.L_25 - .L_24)
.L_24:
        /*0068*/ 	.word	0x00000008
.L_25:


//--------------------- .nv.info._Z24unpack_data_dual_channelPKhPfS1_m --------------------------
	.section	.nv.info._Z24unpack_data_dual_channelPKhPfS1_m,"",@"SHT_CUDA_INFO"
	.sectionflags	@""
	.align	4


	//----- nvinfo : EIATTR_CUDA_API_VERSION
	.align		4
        /*0000*/ 	.byte	0x04, 0x37
        /*0002*/ 	.short	(.L_27 - .L_26)
.L_26:
        /*0004*/ 	.word	0x00000082


	//----- nvinfo : EIATTR_KPARAM_INFO
	.align		4
.L_27:
        /*0008*/ 	.byte	0x04, 0x17
        /*000a*/ 	.short	(.L_29 - .L_28)
.L_28:
        /*000c*/ 	.word	0x00000000
        /*0010*/ 	.short	0x0003
        /*0012*/ 	.short	0x0018
        /*0014*/ 	.byte	0x00, 0xf0, 0x21, 0x00


	//----- nvinfo : EIATTR_KPARAM_INFO
	.align		4
.L_29:
        /*0018*/ 	.byte	0x04, 0x17
        /*001a*/ 	.short	(.L_31 - .L_30)
.L_30:
        /*001c*/ 	.word	0x00000000
        /*0020*/ 	.short	0x0002
        /*0022*/ 	.short	0x0010
        /*0024*/ 	.byte	0x00, 0xf5, 0x21, 0x00


	//----- nvinfo : EIATTR_KPARAM_INFO
	.align		4
.L_31:
        /*0028*/ 	.byte	0x04, 0x17
        /*002a*/ 	.short	(.L_33 - .L_32)
.L_32:
        /*002c*/ 	.word	0x00000000
        /*0030*/ 	.short	0x0001
        /*0032*/ 	.short	0x0008
        /*0034*/ 	.byte	0x00, 0xf5, 0x21, 0x00


	//----- nvinfo : EIATTR_KPARAM_INFO
	.align		4
.L_33:
        /*0038*/ 	.byte	0x04, 0x17
        /*003a*/ 	.short	(.L_35 - .L_34)
.L_34:
        /*003c*/ 	.word	0x00000000
        /*0040*/ 	.short	0x0000
        /*0042*/ 	.short	0x0000
        /*0044*/ 	.byte	0x00, 0xf5, 0x21, 0x00


	//----- nvinfo : EIATTR_SPARSE_MMA_MASK
	.align		4
.L_35:
        /*0048*/ 	.byte	0x03, 0x50
        /*004a*/ 	.short	0x0000


	//----- nvinfo : EIATTR_MAXREG_COUNT
	.align		4
        /*004c*/ 	.byte	0x03, 0x1b
        /*004e*/ 	.short	0x00ff


	//----- nvinfo : EIATTR_MERCURY_ISA_VERSION
	.align		4
        /*0050*/ 	.byte	0x03, 0x5f
        /*0052*/ 	.short	0x0101


	//----- nvinfo : EIATTR_VRC_CTA_INIT_COUNT
	.align		4
        /*0054*/ 	.byte	0x02, 0x4a
	.zero		1
	.zero		1


	//----- nvinfo : EIATTR_EXIT_INSTR_OFFSETS
	.align		4
        /*0058*/ 	.byte	0x04, 0x1c
        /*005a*/ 	.short	(.L_37 - .L_36)


	//   ....[0]....
.L_36:
        /*005c*/ 	.word	0x000000c0


	//   ....[1]....
        /*0060*/ 	.word	0x00000290


	//----- nvinfo : EIATTR_CBANK_PARAM_SIZE
	.align		4
.L_37:
        /*0064*/ 	.byte	0x03, 0x19
        /*0066*/ 	.short	0x0020


	//----- nvinfo : EIATTR_PARAM_CBANK
	.align		4
        /*0068*/ 	.byte	0x04, 0x0a
        /*006a*/ 	.short	(.L_39 - .L_38)
	.align		4
.L_38:
        /*006c*/ 	.word	index@(.nv.constant0._Z24unpack_data_dual_channelPKhPfS1_m)
        /*0070*/ 	.short	0x0380
        /*0072*/ 	.short	0x0020


	//----- nvinfo : EIATTR_SW_WAR
	.align		4
.L_39:
        /*0074*/ 	.byte	0x04, 0x36
        /*0076*/ 	.short	(.L_41 - .L_40)
.L_40:
        /*0078*/ 	.word	0x00000008
.L_41:


//--------------------- .nv.callgraph             --------------------------
	.section	.nv.callgraph,"",@"SHT_CUDA_CALLGRAPH"
	.align	4
	.sectionentsize	8
	.align		4
        /*0000*/ 	.word	0x00000000
	.align		4
        /*0004*/ 	.word	0xffffffff
	.align		4
        /*0008*/ 	.word	0x00000000
	.align		4
        /*000c*/ 	.word	0xfffffffe
	.align		4
        /*0010*/ 	.word	0x00000000
	.align		4
        /*0014*/ 	.word	0xfffffffd
	.align		4
        /*0018*/ 	.word	0x00000000
	.align		4
        /*001c*/ 	.word	0xfffffffc


//--------------------- .text._Z26unpack_data_single_channelPKhPfm --------------------------
	.section	.text._Z26unpack_data_single_channelPKhPfm,"ax",@progbits
	.align	128
        .global         _Z26unpack_data_single_channelPKhPfm
        .type           _Z26unpack_data_single_channelPKhPfm,@function
        .size           _Z26unpack_data_single_channelPKhPfm,(.L_x_2 - _Z26unpack_data_single_channelPKhPfm)
        .other          _Z26unpack_data_single_channelPKhPfm,@"STO_CUDA_ENTRY STV_DEFAULT"
_Z26unpack_data_single_channelPKhPfm:
.text._Z26unpack_data_single_channelPKhPfm:
[----:B------:R-:W-:Y:S01]  /*0000*/  LDC R1, c[0x0][0x37c] ;  /* 0x0000df00ff017b82 */ /* 0x000fe20000000800 */
[----:B------:R-:W0:Y:S07]  /*0010*/  S2R R3, SR_TID.X ;  /* 0x0000000000037919 */ /* 0x000e2e0000002100 */
[----:B------:R-:W0:Y:S01]  /*0020*/  S2UR UR4, SR_CTAID.X ;  /* 0x00000000000479c3 */ /* 0x000e220000002500 */
[----:B------:R-:W1:Y:S07]  /*0030*/  LDCU.64 UR6, c[0x0][0x390] ;  /* 0x00007200ff0677ac */ /* 0x000e6e0008000a00 */
[----:B------:R-:W0:Y:S02]  /*0040*/  LDC R0, c[0x0][0x360] ;  /* 0x0000d800ff007b82 */ /* 0x000e240000000800 */
[----:B0-----:R-:W-:-:S05]  /*0050*/  IMAD R0, R0, UR4, R3 ;  /* 0x0000000400007c24 */ /* 0x001fca000f8e0203 */
[----:B------:R-:W-:-:S04]  /*0060*/  IADD3 R2, P1, PT, R0, 0x2, RZ ;  /* 0x0000000200027810 */ /* 0x000fc80007f3e0ff */
[----:B-1----:R-:W-:Y:S01]  /*0070*/  ISETP.GE.U32.AND P0, PT, R2, UR6, PT ;  /* 0x0000000602007c0c */ /* 0x002fe2000bf06070 */
[----:B------:R-:W-:Y:S01]  /*0080*/  IMAD R2, R0, -0x55555555, RZ ;  /* 0xaaaaaaab00027824 */ /* 0x000fe200078e02ff */
[----:B------:R-:W-:-:S04]  /*0090*/  IADD3.X R3, PT, PT, RZ, RZ, RZ, P1, !PT ;  /* 0x000000ffff037210 */ /* 0x000fc80000ffe4ff */
[----:B------:R-:W-:-:S04]  /*00a0*/  ISETP.GE.U32.AND.EX P0, PT, R3, UR7, PT, P0 ;  /* 0x0000000703007c0c */ /* 0x000fc8000bf06100 */
[----:B------:R-:W-:-:S13]  /*00b0*/  ISETP.GT.U32.OR P0, PT, R2, 0x55555555, P0 ;  /* 0x555555550200780c */ /* 0x000fda0000704470 */
[----:B------:R-:W-:Y:S05]  /*00c0*/  @P0 EXIT ;  /* 0x000000000000094d */ /* 0x000fea0003800000 */
[----:B------:R-:W0:Y:S01]  /*00d0*/  LDCU.64 UR6, c[0x0][0x380] ;  /* 0x00007000ff0677ac */ /* 0x000e220008000a00 */
[----:B------:R-:W1:Y:S01]  /*00e0*/  LDC.64 R2, c[0x0][0x388] ;  /* 0x0000e200ff027b82 */ /* 0x000e620000000a00 */
[----:B------:R-:W2:Y:S01]  /*00f0*/  LDCU.64 UR4, c[0x0][0x358] ;  /* 0x00006b00ff0477ac */ /* 0x000ea20008000a00 */
[----:B0-----:R-:W-:-:S04]  /*0100*/  IADD3 R4, P0, PT, R0, UR6, RZ ;  /* 0x0000000600047c10 */ /* 0x001fc8000ff1e0ff */
[----:B------:R-:W-:-:S05]  /*0110*/  IADD3.X R5, PT, PT, RZ, UR7, RZ, P0, !PT ;  /* 0x00000007ff057c10 */ /* 0x000fca00087fe4ff */
[----:B--2---:R-:W2:Y:S04]  /*0120*/  LDG.E.U8 R7, desc[UR4][R4.64+0x1] ;  /* 0x0000010404077981 */ /* 0x004ea8000c1e1100 */
[----:B------:R-:W3:Y:S04]  /*0130*/  LDG.E.U8 R8, desc[UR4][R4.64+0x2] ;  /* 0x0000020404087981 */ /* 0x000ee8000c1e1100 */
[----:B------:R0:W4:Y:S01]  /*0140*/  LDG.E.U8 R6, desc[UR4][R4.64] ;  /* 0x0000000404067981 */ /* 0x000122000c1e1100 */
[----:B------:R-:W-:-:S05]  /*0150*/  IMAD.HI.U32 R0, R0, -0x55555555, RZ ;  /* 0xaaaaaaab00007827 */ /* 0x000fca00078e00ff */
[----:B0-----:R-:W-:-:S05]  /*0160*/  SHF.R.U32.HI R5, RZ, 0x1, R0 ;  /* 0x00000001ff057819 */ /* 0x001fca0000011600 */
[----:B-1----:R-:W-:-:S04]  /*0170*/  IMAD.WIDE.U32 R2, R5, 0x4, R2 ;  /* 0x0000000405027825 */ /* 0x002fc800078e0002 */
[----:B--2---:R-:W-:Y:S01]  /*0180*/  IMAD.SHL.U32 R9, R7, 0x100, RZ ;  /* 0x0000010007097824 */ /* 0x004fe200078e00ff */
[----:B---3--:R-:W-:Y:S01]  /*0190*/  LEA R8, R8, R7, 0x8 ;  /* 0x0000000708087211 */ /* 0x008fe200078e40ff */
[----:B------:R-:W-:-:S03]  /*01a0*/  IMAD.MOV.U32 R7, RZ, RZ, 0x39800000 ;  /* 0x39800000ff077424 */ /* 0x000fc600078e00ff */
[----:B----4-:R-:W-:Y:S02]  /*01b0*/  LOP3.LUT R6, R6, 0xf00, R9, 0xf8, !PT ;  /* 0x00000f0006067812 */ /* 0x010fe400078ef809 */
[----:B------:R-:W-:Y:S02]  /*01c0*/  SHF.R.U32.HI R8, RZ, 0x4, R8 ;  /* 0x00000004ff087819 */ /* 0x000fe40000011608 */
[----:B------:R-:W-:Y:S02]  /*01d0*/  I2FP.F32.U32 R6, R6 ;  /* 0x0000000600067245 */ /* 0x000fe40000201000 */
[----:B------:R-:W-:-:S03]  /*01e0*/  I2FP.F32.U32 R8, R8 ;  /* 0x0000000800087245 */ /* 0x000fc60000201000 */
[-C--:B------:R-:W-:Y:S02]  /*01f0*/  FFMA R6, R6, R7.reuse, -0.5 ;  /* 0xbf00000006067423 */ /* 0x080fe40000000007 */
[----:B------:R-:W-:Y:S02]  /*0200*/  FFMA R8, R8, R7, -0.5 ;  /* 0xbf00000008087423 */ /* 0x000fe40000000007 */
[----:B------:R-:W-:Y:S02]  /*0210*/  FADD R6, R6, R6 ;  /* 0x0000000606067221 */ /* 0x000fe40000000000 */
[----:B------:R-:W-:Y:S02]  /*0220*/  FADD R8, R8, R8 ;  /* 0x0000000808087221 */ /* 0x000fe40000000000 */
[----:B------:R-:W-:Y:S02]  /*0230*/  FMUL R5, R6, 0.40000000596046447754 ;  /* 0x3ecccccd06057820 */ /* 0x000fe40000400000 */
[----:B------:R-:W-:-:S03]  /*0240*/  FMUL R7, R8, 0.40000000596046447754 ;  /* 0x3ecccccd08077820 */ /* 0x000fc60000400000 */
[----:B------:R-:W-:Y:S04]  /*0250*/  STG.E desc[UR4][R2.64], R5 ;  /* 0x0000000502007986 */ /* 0x000fe8000c101904 */
[----:B------:R-:W-:Y:S01]  /*0260*/  STG.E desc[UR4][R2.64+0x4], R7 ;  /* 0x0000040702007986 */ /* 0x000fe2000c101904 */
[----:B------:R-:W-:Y:S05]  /*0270*/  EXIT ;  /* 0x000000000000794d */ /* 0x000fea0003800000 */
.L_x_0:
[----:B------:R-:W-:-:S00]  /*0280*/  BRA `(.L_x_0) ;  /* 0xfffffffc00fc7947 */ /* 0x000fc0000383ffff */
[----:B------:R-:W-:-:S00]  /*0290*/  NOP ;  /* 0x0000000000007918 */ /* 0x000fc00000000000 */
        /* <DEDUP_REMOVED lines=14> */
.L_x_2:


//--------------------- .text._Z24unpack_data_dual_channelPKhPfS1_m --------------------------
	.section	.text._Z24unpack_data_dual_channelPKhPfS1_m,"ax",@progbits
	.align	128
        .global         _Z24unpack_data_dual_channelPKhPfS1_m
        .type           _Z24unpack_data_dual_channelPKhPfS1_m,@function
        .size           _Z24unpack_data_dual_channelPKhPfS1_m,(.L_x_3 - _Z24unpack_data_dual_channelPKhPfS1_m)
        .other          _Z24unpack_data_dual_channelPKhPfS1_m,@"STO_CUDA_ENTRY STV_DEFAULT"
_Z24unpack_data_dual_channelPKhPfS1_m:
.text._Z24unpack_data_dual_channelPKhPfS1_m:
        /* <DEDUP_REMOVED lines=15> */
[----:B------:R-:W2:Y:S07]  /*00f0*/  LDCU.64 UR4, c[0x0][0x358] ;  /* 0x00006b00ff0477ac */ /* 0x000eae0008000a00 */
[----:B------:R-:W3:Y:S01]  /*0100*/  LDC.64 R2, c[0x0][0x390] ;  /* 0x0000e400ff027b82 */ /* 0x000ee20000000a00 */
[----:B0-----:R-:W-:-:S04]  /*0110*/  IADD3 R6, P0, PT, R0, UR6, RZ ;  /* 0x0000000600067c10 */ /* 0x001fc8000ff1e0ff */
[----:B------:R-:W-:-:S05]  /*0120*/  IADD3.X R7, PT, PT, RZ, UR7, RZ, P0, !PT ;  /* 0x00000007ff077c10 */ /* 0x000fca00087fe4ff */
[----:B--2---:R-:W2:Y:S04]  /*0130*/  LDG.E.U8 R9, desc[UR4][R6.64+0x1] ;  /* 0x0000010406097981 */ /* 0x004ea8000c1e1100 */
[----:B------:R-:W4:Y:S04]  /*0140*/  LDG.E.U8 R10, desc[UR4][R6.64+0x2] ;  /* 0x00000204060a7981 */ /* 0x000f28000c1e1100 */
[----:B------:R0:W5:Y:S01]  /*0150*/  LDG.E.U8 R8, desc[UR4][R6.64] ;  /* 0x0000000406087981 */ /* 0x000162000c1e1100 */
[----:B------:R-:W-:-:S05]  /*0160*/  IMAD.HI.U32 R0, R0, -0x55555555, RZ ;  /* 0xaaaaaaab00007827 */ /* 0x000fca00078e00ff */
[----:B0-----:R-:W-:-:S05]  /*0170*/  SHF.R.U32.HI R7, RZ, 0x1, R0 ;  /* 0x00000001ff077819 */ /* 0x001fca0000011600 */
[----:B-1----:R-:W-:-:S04]  /*0180*/  IMAD.WIDE.U32 R4, R7, 0x4, R4 ;  /* 0x0000000407047825 */ /* 0x002fc800078e0004 */
[----:B---3--:R-:W-:-:S04]  /*0190*/  IMAD.WIDE.U32 R2, R7, 0x4, R2 ;  /* 0x0000000407027825 */ /* 0x008fc800078e0002 */
[----:B--2---:R-:W-:Y:S01]  /*01a0*/  IMAD.SHL.U32 R11, R9, 0x100, RZ ;  /* 0x00000100090b7824 */ /* 0x004fe200078e00ff */
[----:B----4-:R-:W-:Y:S01]  /*01b0*/  LEA R10, R10, R9, 0x8 ;  /* 0x000000090a0a7211 */ /* 0x010fe200078e40ff */
[----:B------:R-:W-:-:S03]  /*01c0*/  IMAD.MOV.U32 R9, RZ, RZ, 0x39800000 ;  /* 0x39800000ff097424 */ /* 0x000fc600078e00ff */
[----:B-----5:R-:W-:Y:S02]  /*01d0*/  LOP3.LUT R8, R8, 0xf00, R11, 0xf8, !PT ;  /* 0x00000f0008087812 */ /* 0x020fe400078ef80b */
        /* <DEDUP_REMOVED lines=12> */
.L_x_1:
        /* <DEDUP_REMOVED lines=14> */
.L_x_3:


//--------------------- .nv.shared.reserved.0     --------------------------
	.section	.nv.shared.reserved.0,"aw",@nobits
	.weak		__nv_reservedSMEM_offset_0_alias
	.size		__nv_reservedSMEM_offset_0_alias, 0, 64
	.other		__nv_reservedSMEM_offset_0_alias,@"STO_CUDA_RESERVED_SHARED STV_DEFAULT"
__nv_reservedSMEM_offset_0_alias:
	.zero		0
	.zero		64


//--------------------- .nv.constant0._Z26unpack_data_single_channelPKhPfm --------------------------
	.section	.nv.constant0._Z26unpack_data_single_channelPKhPfm,"a",@progbits
	.sectionflags	@""
	.align	4
.nv.constant0._Z26unpack_data_single_channelPKhPfm:
	.zero		920


//--------------------- .nv.constant0._Z24unpack_data_dual_channelPKhPfS1_m --------------------------
	.section	.nv.constant0._Z24unpack_data_dual_channelPKhPfS1_m,"a",@progbits
	.sectionflags	@""
	.align	4
.nv.constant0._Z24unpack_data_dual_channelPKhPfS1_m:
	.zero		928


//--------------------- SYMBOLS --------------------------

	.type		.nv.reservedSmem.offset0,@object
	.size		.nv.reservedSmem.offset0,0x4
